//
// Generated by NVIDIA NVVM Compiler
//
// Compiler Build ID: CL-36424714
// Cuda compilation tools, release 13.0, V13.0.88
// Based on NVVM 20.0.0
//

.version 9.0
.target sm_100
.address_size 64

	// .globl	_Z10rcp_kernelPfS_i

.visible .entry _Z10rcp_kernelPfS_i(
	.param .u64 .ptr .align 1 _Z10rcp_kernelPfS_i_param_0,
	.param .u64 .ptr .align 1 _Z10rcp_kernelPfS_i_param_1,
	.param .u32 _Z10rcp_kernelPfS_i_param_2
)
{
	.reg .pred 	%p<2>;
	.reg .b32 	%r<6>;
	.reg .b32 	%f<3>;
	.reg .b64 	%rd<8>;

	ld.param.u64 	%rd1, [_Z10rcp_kernelPfS_i_param_0];
	ld.param.u64 	%rd2, [_Z10rcp_kernelPfS_i_param_1];
	ld.param.u32 	%r2, [_Z10rcp_kernelPfS_i_param_2];
	mov.u32 	%r3, %ctaid.x;
	mov.u32 	%r4, %ntid.x;
	mov.u32 	%r5, %tid.x;
	mad.lo.s32 	%r1, %r3, %r4, %r5;
	setp.ge.s32 	%p1, %r1, %r2;
	@%p1 bra 	$L__BB0_2;
	cvta.to.global.u64 	%rd3, %rd1;
	cvta.to.global.u64 	%rd4, %rd2;
	mul.wide.s32 	%rd5, %r1, 4;
	add.s64 	%rd6, %rd3, %rd5;
	ld.global.f32 	%f1, [%rd6];
	rcp.rn.f32 	%f2, %f1;
	add.s64 	%rd7, %rd4, %rd5;
	st.global.f32 	[%rd7], %f2;
$L__BB0_2:
	ret;

}


// ===== COMPILED SASS (sm_100) =====

	.target	sm_100

	.elftype	@"ET_EXEC"


//--------------------- .note.nv.tkinfo           --------------------------
	.section	.note.nv.tkinfo,"",@"SHT_NOTE"
	.sectionflags	@"SHF_NOTE_NV_TKINFO"
	.tkinfo
        /*0018*/ 	.word	0x00000002
        /*0030*/ 	.string	""
        /*0030*/ 	.string	"ptxas"
        /*0030*/ 	.string	"Cuda compilation tools, release 13.0, V13.0.88"
        /*0030*/ 	.string	"Build cuda_13.0.r13.0/compiler.36424714_0"
        /*0030*/ 	.string	"-arch sm_100 -m 64 "



//--------------------- .note.nv.cuinfo           --------------------------
	.section	.note.nv.cuinfo,"",@"SHT_NOTE"
	.sectionflags	@"SHF_NOTE_NV_CUINFO"
        /*0018*/ 	.short	0x0002
        /*001a*/ 	.short	0x0064
        /*001c*/ 	.short	0x0082
	.zero		2


//--------------------- .nv.info                  --------------------------
	.section	.nv.info,"",@"SHT_CUDA_INFO"
	.align	4


	//----- nvinfo : EIATTR_REGCOUNT
	.align		4
        /*0000*/ 	.byte	0x04, 0x2f
        /*0002*/ 	.short	(.L_1 - .L_0)
	.align		4
.L_0:
        /*0004*/ 	.word	index@(_Z10rcp_kernelPfS_i)
        /*0008*/ 	.word	0x0000000e


	//----- nvinfo : EIATTR_FRAME_SIZE
	.align		4
.L_1:
        /*000c*/ 	.byte	0x04, 0x11
        /*000e*/ 	.short	(.L_3 - .L_2)
	.align		4
.L_2:
        /*0010*/ 	.word	index@($__internal_0_$__cuda_sm20_rcp_rn_f32_slowpath)
        /*0014*/ 	.word	0x00000000


	//----- nvinfo : EIATTR_FRAME_SIZE
	.align		4
.L_3:
        /*0018*/ 	.byte	0x04, 0x11
        /*001a*/ 	.short	(.L_5 - .L_4)
	.align		4
.L_4:
        /*001c*/ 	.word	index@(_Z10rcp_kernelPfS_i)
        /*0020*/ 	.word	0x00000000


	//----- nvinfo : EIATTR_MIN_STACK_SIZE
	.align		4
.L_5:
        /*0024*/ 	.byte	0x04, 0x12
        /*0026*/ 	.short	(.L_7 - .L_6)
	.align		4
.L_6:
        /*0028*/ 	.word	index@(_Z10rcp_kernelPfS_i)
        /*002c*/ 	.word	0x00000000
.L_7:


//--------------------- .nv.compat                --------------------------
	.section	.nv.compat,"",@"SHT_CUDA_COMPAT_INFO"
	.align	4
        /*0000*/ 	.byte	0x02, 0x09, 0x00, 0x00, 0x02, 0x02, 0x01, 0x00, 0x02, 0x05, 0x05, 0x00, 0x03, 0x07, 0x01, 0x01
        /*0010*/ 	.byte	0x02, 0x03, 0x00, 0x00, 0x02, 0x06, 0x01, 0x00, 0x04, 0x0b, 0x08, 0x00, 0x09, 0x00, 0x00, 0x00
        /*0020*/ 	.byte	0x00, 0x00, 0x00, 0x00


//--------------------- .nv.info._Z10rcp_kernelPfS_i --------------------------
	.section	.nv.info._Z10rcp_kernelPfS_i,"",@"SHT_CUDA_INFO"
	.sectionflags	@""
	.align	4


	//----- nvinfo : EIATTR_CUDA_API_VERSION
	.align		4
        /*0000*/ 	.byte	0x04, 0x37
        /*0002*/ 	.short	(.L_9 - .L_8)
.L_8:
        /*0004*/ 	.word	0x00000082


	//----- nvinfo : EIATTR_KPARAM_INFO
	.align		4
.L_9:
        /*0008*/ 	.byte	0x04, 0x17
        /*000a*/ 	.short	(.L_11 - .L_10)
.L_10:
        /*000c*/ 	.word	0x00000000
        /*0010*/ 	.short	0x0002
        /*0012*/ 	.short	0x0010
        /*0014*/ 	.byte	0x00, 0xf0, 0x11, 0x00


	//----- nvinfo : EIATTR_KPARAM_INFO
	.align		4
.L_11:
        /*0018*/ 	.byte	0x04, 0x17
        /*001a*/ 	.short	(.L_13 - .L_12)
.L_12:
        /*001c*/ 	.word	0x00000000
        /*0020*/ 	.short	0x0001
        /*0022*/ 	.short	0x0008
        /*0024*/ 	.byte	0x00, 0xf5, 0x21, 0x00


	//----- nvinfo : EIATTR_KPARAM_INFO
	.align		4
.L_13:
        /*0028*/ 	.byte	0x04, 0x17
        /*002a*/ 	.short	(.L_15 - .L_14)
.L_14:
        /*002c*/ 	.word	0x00000000
        /*0030*/ 	.short	0x0000
        /*0032*/ 	.short	0x0000
        /*0034*/ 	.byte	0x00, 0xf5, 0x21, 0x00


	//----- nvinfo : EIATTR_SPARSE_MMA_MASK
	.align		4
.L_15:
        /*0038*/ 	.byte	0x03, 0x50
        /*003a*/ 	.short	0x0000


	//----- nvinfo : EIATTR_MAXREG_COUNT
	.align		4
        /*003c*/ 	.byte	0x03, 0x1b
        /*003e*/ 	.short	0x00ff


	//----- nvinfo : EIATTR_MERCURY_ISA_VERSION
	.align		4
        /*0040*/ 	.byte	0x03, 0x5f
        /*0042*/ 	.short	0x0101


	//----- nvinfo : EIATTR_VRC_CTA_INIT_COUNT
	.align		4
        /*0044*/ 	.byte	0x02, 0x4a
	.zero		1
	.zero		1


	//----- nvinfo : EIATTR_EXIT_INSTR_OFFSETS
	.align		4
        /*0048*/ 	.byte	0x04, 0x1c
        /*004a*/ 	.short	(.L_17 - .L_16)


	//   ....[0]....
.L_16:
        /*004c*/ 	.word	0x00000070


	//   ....[1]....
        /*0050*/ 	.word	0x000001c0


	//----- nvinfo : EIATTR_CRS_STACK_SIZE
	.align		4
.L_17:
        /*0054*/ 	.byte	0x04, 0x1e
        /*0056*/ 	.short	(.L_19 - .L_18)
.L_18:
        /*0058*/ 	.word	0x00000000


	//----- nvinfo : EIATTR_CBANK_PARAM_SIZE
	.align		4
.L_19:
        /*005c*/ 	.byte	0x03, 0x19
        /*005e*/ 	.short	0x0014


	//----- nvinfo : EIATTR_PARAM_CBANK
	.align		4
        /*0060*/ 	.byte	0x04, 0x0a
        /*0062*/ 	.short	(.L_21 - .L_20)
	.align		4
.L_20:
        /*0064*/ 	.word	index@(.nv.constant0._Z10rcp_kernelPfS_i)
        /*0068*/ 	.short	0x0380
        /*006a*/ 	.short	0x0014


	//----- nvinfo : EIATTR_SW_WAR
	.align		4
.L_21:
        /*006c*/ 	.byte	0x04, 0x36
        /*006e*/ 	.short	(.L_23 - .L_22)
.L_22:
        /*0070*/ 	.word	0x00000008
.L_23:


//--------------------- .nv.callgraph             --------------------------
	.section	.nv.callgraph,"",@"SHT_CUDA_CALLGRAPH"
	.align	4
	.sectionentsize	8
	.align		4
        /*0000*/ 	.word	0x00000000
	.align		4
        /*0004*/ 	.word	0xffffffff
	.align		4
        /*0008*/ 	.word	0x00000000
	.align		4
        /*000c*/ 	.word	0xfffffffe
	.align		4
        /*0010*/ 	.word	0x00000000
	.align		4
        /*0014*/ 	.word	0xfffffffd
	.align		4
        /*0018*/ 	.word	0x00000000
	.align		4
        /*001c*/ 	.word	0xfffffffc


//--------------------- .text._Z10rcp_kernelPfS_i --------------------------
	.section	.text._Z10rcp_kernelPfS_i,"ax",@progbits
	.align	128
        .global         _Z10rcp_kernelPfS_i
        .type           _Z10rcp_kernelPfS_i,@function
        .size           _Z10rcp_kernelPfS_i,(.L_x_8 - _Z10rcp_kernelPfS_i)
        .other          _Z10rcp_kernelPfS_i,@"STO_CUDA_ENTRY STV_DEFAULT"
_Z10rcp_kernelPfS_i:
.text._Z10rcp_kernelPfS_i:
[----:B------:R-:W-:Y:S01]  /*0000*/  LDC R1, c[0x0][0x37c] ;  /* 0x0000df00ff017b82 */ /* 0x000fe20000000800 */
[----:B------:R-:W0:Y:S07]  /*0010*/  S2R R0, SR_TID.X ;  /* 0x0000000000007919 */ /* 0x000e2e0000002100 */
[----:B------:R-:W0:Y:S01]  /*0020*/  S2UR UR4, SR_CTAID.X ;  /* 0x00000000000479c3 */ /* 0x000e220000002500 */
[----:B------:R-:W1:Y:S07]  /*0030*/  LDCU UR5, c[0x0][0x390] ;  /* 0x00007200ff0577ac */ /* 0x000e6e0008000800 */
[----:B------:R-:W0:Y:S02]  /*0040*/  LDC R3, c[0x0][0x360] ;  /* 0x0000d800ff037b82 */ /* 0x000e240000000800 */
[----:B0-----:R-:W-:-:S05]  /*0050*/  IMAD R3, R3, UR4, R0 ;  /* 0x0000000403037c24 */ /* 0x001fca000f8e0200 */
[----:B-1----:R-:W-:-:S13]  /*0060*/  ISETP.GE.AND P0, PT, R3, UR5, PT ;  /* 0x0000000503007c0c */ /* 0x002fda000bf06270 */
[----:B------:R-:W-:Y:S05]  /*0070*/  @P0 EXIT ;  /* 0x000000000000094d */ /* 0x000fea0003800000 */
[----:B------:R-:W0:Y:S01]  /*0080*/  LDC.64 R4, c[0x0][0x380] ;  /* 0x0000e000ff047b82 */ /* 0x000e220000000a00 */
[----:B------:R-:W1:Y:S01]  /*0090*/  LDCU.64 UR4, c[0x0][0x358] ;  /* 0x00006b00ff0477ac */ /* 0x000e620008000a00 */
[----:B0-----:R-:W-:-:S05]  /*00a0*/  IMAD.WIDE R4, R3, 0x4, R4 ;  /* 0x0000000403047825 */ /* 0x001fca00078e0204 */
[----:B-1----:R-:W2:Y:S01]  /*00b0*/  LDG.E R0, desc[UR4][R4.64] ;  /* 0x0000000404007981 */ /* 0x002ea2000c1e1900 */
[----:B------:R-:W-:Y:S01]  /*00c0*/  BSSY.RECONVERGENT B0, `(.L_x_0) ;  /* 0x000000c000007945 */ /* 0x000fe20003800200 */
[----:B--2---:R-:W-:-:S05]  /*00d0*/  VIADD R2, R0, 0x1800000 ;  /* 0x0180000000027836 */ /* 0x004fca0000000000 */
[----:B------:R-:W-:-:S04]  /*00e0*/  LOP3.LUT R2, R2, 0x7f800000, RZ, 0xc0, !PT ;  /* 0x7f80000002027812 */ /* 0x000fc800078ec0ff */
[----:B------:R-:W-:-:S13]  /*00f0*/  ISETP.GT.U32.AND P0, PT, R2, 0x1ffffff, PT ;  /* 0x01ffffff0200780c */ /* 0x000fda0003f04070 */
[----:B------:R-:W-:Y:S05]  /*0100*/  @P0 BRA `(.L_x_1) ;  /* 0x00000000000c0947 */ /* 0x000fea0003800000 */
[----:B------:R-:W-:-:S07]  /*0110*/  MOV R4, 0x130 ;  /* 0x0000013000047802 */ /* 0x000fce0000000f00 */
[----:B------:R-:W-:Y:S05]  /*0120*/  CALL.REL.NOINC `($__internal_0_$__cuda_sm20_rcp_rn_f32_slowpath) ;  /* 0x0000000000287944 */ /* 0x000fea0003c00000 */
[----:B------:R-:W-:Y:S05]  /*0130*/  BRA `(.L_x_2) ;  /* 0x0000000000107947 */ /* 0x000fea0003800000 */
.L_x_1:
[----:B------:R-:W0:Y:S02]  /*0140*/  MUFU.RCP R7, R0 ;  /* 0x0000000000077308 */ /* 0x000e240000001000 */
[----:B0-----:R-:W-:-:S04]  /*0150*/  FFMA R2, R0, R7, -1 ;  /* 0xbf80000000027423 */ /* 0x001fc80000000007 */
[----:B------:R-:W-:-:S04]  /*0160*/  FADD.FTZ R2, -R2, -RZ ;  /* 0x800000ff02027221 */ /* 0x000fc80000010100 */
[----:B------:R-:W-:-:S07]  /*0170*/  FFMA R7, R7, R2, R7 ;  /* 0x0000000207077223 */ /* 0x000fce0000000007 */
.L_x_2:
[----:B------:R-:W-:Y:S05]  /*0180*/  BSYNC.RECONVERGENT B0 ;  /* 0x0000000000007941 */ /* 0x000fea0003800200 */
.L_x_0:
[----:B------:R-:W0:Y:S02]  /*0190*/  LDC.64 R4, c[0x0][0x388] ;  /* 0x0000e200ff047b82 */ /* 0x000e240000000a00 */
[----:B0-----:R-:W-:-:S05]  /*01a0*/  IMAD.WIDE R2, R3, 0x4, R4 ;  /* 0x0000000403027825 */ /* 0x001fca00078e0204 */
[----:B------:R-:W-:Y:S01]  /*01b0*/  STG.E desc[UR4][R2.64], R7 ;  /* 0x0000000702007986 */ /* 0x000fe2000c101904 */
[----:B------:R-:W-:Y:S05]  /*01c0*/  EXIT ;  /* 0x000000000000794d */ /* 0x000fea0003800000 */
        .weak           $__internal_0_$__cuda_sm20_rcp_rn_f32_slowpath
        .type           $__internal_0_$__cuda_sm20_rcp_rn_f32_slowpath,@function
        .size           $__internal_0_$__cuda_sm20_rcp_rn_f32_slowpath,(.L_x_8 - $__internal_0_$__cuda_sm20_rcp_rn_f32_slowpath)
$__internal_0_$__cuda_sm20_rcp_rn_f32_slowpath:
[----:B------:R-:W-:Y:S01]  /*01d0*/  IMAD.SHL.U32 R2, R0, 0x2, RZ ;  /* 0x0000000200027824 */ /* 0x000fe200078e00ff */
[----:B------:R-:W-:Y:S04]  /*01e0*/  BSSY.RECONVERGENT B1, `(.L_x_3) ;  /* 0x0000030000017945 */ /* 0x000fe80003800200 */
[----:B------:R-:W-:-:S04]  /*01f0*/  SHF.R.U32.HI R2, RZ, 0x18, R2 ;  /* 0x00000018ff027819 */ /* 0x000fc80000011602 */
[----:B------:R-:W-:-:S13]  /*0200*/  ISETP.NE.U32.AND P0, PT, R2, RZ, PT ;  /* 0x000000ff0200720c */ /* 0x000fda0003f05070 */
[----:B------:R-:W-:Y:S05]  /*0210*/  @P0 BRA `(.L_x_4) ;  /* 0x0000000000280947 */ /* 0x000fea0003800000 */
[----:B------:R-:W-:-:S05]  /*0220*/  IMAD.SHL.U32 R2, R0, 0x2, RZ ;  /* 0x0000000200027824 */ /* 0x000fca00078e00ff */
[----:B------:R-:W-:-:S13]  /*0230*/  ISETP.NE.AND P0, PT, R2, RZ, PT ;  /* 0x000000ff0200720c */ /* 0x000fda0003f05270 */
[----:B------:R-:W-:Y:S01]  /*0240*/  @P0 FFMA R6, R0, 1.84467440737095516160e+19, RZ ;  /* 0x5f80000000060823 */ /* 0x000fe200000000ff */
[----:B------:R-:W-:Y:S08]  /*0250*/  @!P0 MUFU.RCP R5, R0 ;  /* 0x0000000000058308 */ /* 0x000ff00000001000 */
[----:B------:R-:W0:Y:S02]  /*0260*/  @P0 MUFU.RCP R7, R6 ;  /* 0x0000000600070308 */ /* 0x000e240000001000 */
[----:B0-----:R-:W-:-:S04]  /*0270*/  @P0 FFMA R2, R6, R7, -1 ;  /* 0xbf80000006020423 */ /* 0x001fc80000000007 */
[----:B------:R-:W-:-:S04]  /*0280*/  @P0 FADD.FTZ R2, -R2, -RZ ;  /* 0x800000ff02020221 */ /* 0x000fc80000010100 */
[----:B------:R-:W-:-:S04]  /*0290*/  @P0 FFMA R2, R7, R2, R7 ;  /* 0x0000000207020223 */ /* 0x000fc80000000007 */
[----:B------:R-:W-:Y:S01]  /*02a0*/  @P0 FFMA R5, R2, 1.84467440737095516160e+19, RZ ;  /* 0x5f80000002050823 */ /* 0x000fe200000000ff */
[----:B------:R-:W-:Y:S06]  /*02b0*/  BRA `(.L_x_5) ;  /* 0x0000000000887947 */ /* 0x000fec0003800000 */
.L_x_4:
[----:B------:R-:W-:-:S05]  /*02c0*/  VIADD R5, R2, 0xffffff03 ;  /* 0xffffff0302057836 */ /* 0x000fca0000000000 */
[----:B------:R-:W-:-:S13]  /*02d0*/  ISETP.GT.U32.AND P0, PT, R5, 0x1, PT ;  /* 0x000000010500780c */ /* 0x000fda0003f04070 */
[----:B------:R-:W-:Y:S05]  /*02e0*/  @P0 BRA `(.L_x_6) ;  /* 0x0000000000780947 */ /* 0x000fea0003800000 */
[----:B------:R-:W-:Y:S01]  /*02f0*/  LOP3.LUT R6, R0, 0x7fffff, RZ, 0xc0, !PT ;  /* 0x007fffff00067812 */ /* 0x000fe200078ec0ff */
[----:B------:R-:W-:-:S03]  /*0300*/  IMAD.MOV.U32 R10, RZ, RZ, 0x3 ;  /* 0x00000003ff0a7424 */ /* 0x000fc600078e00ff */
[----:B------:R-:W-:Y:S02]  /*0310*/  LOP3.LUT R6, R6, 0x3f800000, RZ, 0xfc, !PT ;  /* 0x3f80000006067812 */ /* 0x000fe400078efcff */
[----:B------:R-:W-:Y:S02]  /*0320*/  SHF.L.U32 R11, R10, R5, RZ ;  /* 0x000000050a0b7219 */ /* 0x000fe400000006ff */
[----:B------:R-:W0:Y:S02]  /*0330*/  MUFU.RCP R7, R6 ;  /* 0x0000000600077308 */ /* 0x000e240000001000 */
[----:B0-----:R-:W-:-:S04]  /*0340*/  FFMA R8, R6, R7, -1 ;  /* 0xbf80000006087423 */ /* 0x001fc80000000007 */
[----:B------:R-:W-:-:S04]  /*0350*/  FADD.FTZ R8, -R8, -RZ ;  /* 0x800000ff08087221 */ /* 0x000fc80000010100 */
[CCC-:B------:R-:W-:Y:S01]  /*0360*/  FFMA.RM R9, R7.reuse, R8.reuse, R7.reuse ;  /* 0x0000000807097223 */ /* 0x1c0fe20000004007 */
[----:B------:R-:W-:-:S04]  /*0370*/  FFMA.RP R8, R7, R8, R7 ;  /* 0x0000000807087223 */ /* 0x000fc80000008007 */
[C---:B------:R-:W-:Y:S02]  /*0380*/  LOP3.LUT R7, R9.reuse, 0x7fffff, RZ, 0xc0, !PT ;  /* 0x007fffff09077812 */ /* 0x040fe400078ec0ff */
[----:B------:R-:W-:Y:S02]  /*0390*/  FSETP.NEU.FTZ.AND P0, PT, R9, R8, PT ;  /* 0x000000080900720b */ /* 0x000fe40003f1d000 */
[----:B------:R-:W-:Y:S02]  /*03a0*/  LOP3.LUT R8, R7, 0x800000, RZ, 0xfc, !PT ;  /* 0x0080000007087812 */ /* 0x000fe400078efcff */
[----:B------:R-:W-:Y:S02]  /*03b0*/  SEL R7, RZ, 0xffffffff, !P0 ;  /* 0xffffffffff077807 */ /* 0x000fe40004000000 */
[----:B------:R-:W-:-:S03]  /*03c0*/  LOP3.LUT R6, R11, R8, RZ, 0xc0, !PT ;  /* 0x000000080b067212 */ /* 0x000fc600078ec0ff */
[----:B------:R-:W-:Y:S01]  /*03d0*/  IMAD.MOV R7, RZ, RZ, -R7 ;  /* 0x000000ffff077224 */ /* 0x000fe200078e0a07 */
[----:B------:R-:W-:-:S04]  /*03e0*/  SHF.R.U32.HI R6, RZ, R5, R6 ;  /* 0x00000005ff067219 */ /* 0x000fc80000011606 */
[----:B------:R-:W-:Y:S02]  /*03f0*/  LOP3.LUT P1, RZ, R7, R5, R8, 0xf8, !PT ;  /* 0x0000000507ff7212 */ /* 0x000fe4000782f808 */
[C---:B------:R-:W-:Y:S02]  /*0400*/  LOP3.LUT P0, RZ, R6.reuse, 0x1, RZ, 0xc0, !PT ;  /* 0x0000000106ff7812 */ /* 0x040fe4000780c0ff */
[----:B------:R-:W-:-:S04]  /*0410*/  LOP3.LUT P2, RZ, R6, 0x2, RZ, 0xc0, !PT ;  /* 0x0000000206ff7812 */ /* 0x000fc8000784c0ff */
[----:B------:R-:W-:Y:S02]  /*0420*/  PLOP3.LUT P0, PT, P0, P1, P2, 0xe0, 0x0 ;  /* 0x000000000000781c */ /* 0x000fe40000703c20 */
[----:B------:R-:W-:Y:S02]  /*0430*/  LOP3.LUT P1, RZ, R0, 0x7fffff, RZ, 0xc0, !PT ;  /* 0x007fffff00ff7812 */ /* 0x000fe4000782c0ff */
[----:B------:R-:W-:-:S04]  /*0440*/  SEL R5, RZ, 0x1, !P0 ;  /* 0x00000001ff057807 */ /* 0x000fc80004000000 */
[----:B------:R-:W-:-:S04]  /*0450*/  IADD3 R5, PT, PT, -R5, RZ, RZ ;  /* 0x000000ff05057210 */ /* 0x000fc80007ffe1ff */
[----:B------:R-:W-:Y:S01]  /*0460*/  ISETP.GE.AND P0, PT, R5, RZ, PT ;  /* 0x000000ff0500720c */ /* 0x000fe20003f06270 */
[----:B------:R-:W-:-:S05]  /*0470*/  VIADD R5, R2, 0xffffff04 ;  /* 0xffffff0402057836 */ /* 0x000fca0000000000 */
[----:B------:R-:W-:-:S07]  /*0480*/  SHF.R.U32.HI R5, RZ, R5, R8 ;  /* 0x00000005ff057219 */ /* 0x000fce0000011608 */
[----:B------:R-:W-:-:S04]  /*0490*/  @!P0 VIADD R5, R5, 0x1 ;  /* 0x0000000105058836 */ /* 0x000fc80000000000 */
[----:B------:R-:W-:-:S05]  /*04a0*/  @!P1 IMAD.SHL.U32 R5, R5, 0x2, RZ ;  /* 0x0000000205059824 */ /* 0x000fca00078e00ff */
[----:B------:R-:W-:Y:S01]  /*04b0*/  LOP3.LUT R5, R5, 0x80000000, R0, 0xf8, !PT ;  /* 0x8000000005057812 */ /* 0x000fe200078ef800 */
[----:B------:R-:W-:Y:S06]  /*04c0*/  BRA `(.L_x_5) ;  /* 0x0000000000047947 */ /* 0x000fec0003800000 */
.L_x_6:
[----:B------:R0:W1:Y:S02]  /*04d0*/  MUFU.RCP R5, R0 ;  /* 0x0000000000057308 */ /* 0x0000640000001000 */
.L_x_5:
[----:B------:R-:W-:Y:S05]  /*04e0*/  BSYNC.RECONVERGENT B1 ;  /* 0x0000000000017941 */ /* 0x000fea0003800200 */
.L_x_3:
[----:B-1----:R-:W-:Y:S01]  /*04f0*/  MOV R7, R5 ;  /* 0x0000000500077202 */ /* 0x002fe20000000f00 */
[----:B------:R-:W-:-:S04]  /*0500*/  IMAD.MOV.U32 R5, RZ, RZ, 0x0 ;  /* 0x00000000ff057424 */ /* 0x000fc800078e00ff */
[----:B0-----:R-:W-:Y:S05]  /*0510*/  RET.REL.NODEC R4 `(_Z10rcp_kernelPfS_i) ;  /* 0xfffffff804b87950 */ /* 0x001fea0003c3ffff */
.L_x_7:
[----:B------:R-:W-:-:S00]  /*0520*/  BRA `(.L_x_7) ;  /* 0xfffffffc00fc7947 */ /* 0x000fc0000383ffff */
[----:B------:R-:W-:-:S00]  /*0530*/  NOP ;  /* 0x0000000000007918 */ /* 0x000fc00000000000 */
        /* <DEDUP_REMOVED lines=12> */
.L_x_8:


//--------------------- .nv.shared.reserved.0     --------------------------
	.section	.nv.shared.reserved.0,"aw",@nobits
	.weak		__nv_reservedSMEM_offset_0_alias
	.size		__nv_reservedSMEM_offset_0_alias, 0, 64
	.other		__nv_reservedSMEM_offset_0_alias,@"STO_CUDA_RESERVED_SHARED STV_DEFAULT"
__nv_reservedSMEM_offset_0_alias:
	.zero		0
	.zero		64


//--------------------- .nv.constant0._Z10rcp_kernelPfS_i --------------------------
	.section	.nv.constant0._Z10rcp_kernelPfS_i,"a",@progbits
	.sectionflags	@""
	.align	4
.nv.constant0._Z10rcp_kernelPfS_i:
	.zero		916


//--------------------- SYMBOLS --------------------------

	.type		.nv.reservedSmem.offset0,@object
	.size		.nv.reservedSmem.offset0,0x4
